	.headerflags	@"EF_CUDA_TEXMODE_UNIFIED EF_CUDA_64BIT_ADDRESS EF_CUDA_ACCELERATORS EF_CUDA_SM90 EF_CUDA_VIRTUAL_SM(EF_CUDA_SM90)"
	.elftype	@"ET_EXEC"


//--------------------- .nv.info                  --------------------------
	.section	.nv.info,"",@"SHT_CUDA_INFO"
	.align	4


	//----- nvinfo : EIATTR_REGCOUNT
	.align		4
        /*0000*/ 	.byte	0x04, 0x2f
        /*0002*/ 	.short	(.L_1 - .L_0)
	.align		4
.L_0:
        /*0004*/ 	.word	index@(triton_poi_fused_avg_pool2d_56)
        /*0008*/ 	.word	0x0000001e


	//----- nvinfo : EIATTR_MIN_STACK_SIZE
	.align		4
.L_1:
        /*000c*/ 	.byte	0x04, 0x12
        /*000e*/ 	.short	(.L_3 - .L_2)
	.align		4
.L_2:
        /*0010*/ 	.word	index@(triton_poi_fused_avg_pool2d_56)
        /*0014*/ 	.word	0x00000000


	//----- nvinfo : EIATTR_FRAME_SIZE
	.align		4
.L_3:
        /*0018*/ 	.byte	0x04, 0x11
        /*001a*/ 	.short	(.L_5 - .L_4)
	.align		4
.L_4:
        /*001c*/ 	.word	index@(triton_poi_fused_avg_pool2d_56)
        /*0020*/ 	.word	0x00000000


	//----- nvinfo : EIATTR_MIN_STACK_SIZE
	.align		4
.L_5:
        /*0024*/ 	.byte	0x04, 0x12
        /*0026*/ 	.short	(.L_7 - .L_6)
	.align		4
.L_6:
        /*0028*/ 	.word	index@(triton_poi_fused_avg_pool2d_56)
        /*002c*/ 	.word	0x00000000
.L_7:


//--------------------- .nv.info.triton_poi_fused_avg_pool2d_56 --------------------------
	.section	.nv.info.triton_poi_fused_avg_pool2d_56,"",@"SHT_CUDA_INFO"
	.sectionflags	@""
	.align	4


	//----- nvinfo : EIATTR_CUDA_API_VERSION
	.align		4
        /*0000*/ 	.byte	0x04, 0x37
        /*0002*/ 	.short	(.L_9 - .L_8)
.L_8:
        /*0004*/ 	.word	0x0000007c


	//----- nvinfo : EIATTR_KPARAM_INFO
	.align		4
.L_9:
        /*0008*/ 	.byte	0x04, 0x17
        /*000a*/ 	.short	(.L_11 - .L_10)
.L_10:
        /*000c*/ 	.word	0x00000000
        /*0010*/ 	.short	0x0002
        /*0012*/ 	.short	0x0010
        /*0014*/ 	.byte	0x00, 0xf0, 0x11, 0x00


	//----- nvinfo : EIATTR_KPARAM_INFO
	.align		4
.L_11:
        /*0018*/ 	.byte	0x04, 0x17
        /*001a*/ 	.short	(.L_13 - .L_12)
.L_12:
        /*001c*/ 	.word	0x00000000
        /*0020*/ 	.short	0x0001
        /*0022*/ 	.short	0x0008
        /*0024*/ 	.byte	0x00, 0xf4, 0x21, 0x00


	//----- nvinfo : EIATTR_KPARAM_INFO
	.align		4
.L_13:
        /*0028*/ 	.byte	0x04, 0x17
        /*002a*/ 	.short	(.L_15 - .L_14)
.L_14:
        /*002c*/ 	.word	0x00000000
        /*0030*/ 	.short	0x0000
        /*0032*/ 	.short	0x0000
        /*0034*/ 	.byte	0x00, 0xf4, 0x21, 0x00


	//----- nvinfo : EIATTR_SPARSE_MMA_MASK
	.align		4
.L_15:
        /*0038*/ 	.byte	0x03, 0x50
        /*003a*/ 	.short	0x0000


	//----- nvinfo : EIATTR_MAXREG_COUNT
	.align		4
        /*003c*/ 	.byte	0x03, 0x1b
        /*003e*/ 	.short	0x00ff


	//----- nvinfo : EIATTR_EXIT_INSTR_OFFSETS
	.align		4
        /*0040*/ 	.byte	0x04, 0x1c
        /*0042*/ 	.short	(.L_17 - .L_16)


	//   ....[0]....
.L_16:
        /*0044*/ 	.word	0x000006f0


	//   ....[1]....
        /*0048*/ 	.word	0x00000710


	//----- nvinfo : EIATTR_REQNTID
	.align		4
.L_17:
        /*004c*/ 	.byte	0x04, 0x10
        /*004e*/ 	.short	(.L_19 - .L_18)
.L_18:
        /*0050*/ 	.word	0x00000080
        /*0054*/ 	.word	0x00000001
        /*0058*/ 	.word	0x00000001


	//----- nvinfo : EIATTR_CBANK_PARAM_SIZE
	.align		4
.L_19:
        /*005c*/ 	.byte	0x03, 0x19
        /*005e*/ 	.short	0x0014


	//----- nvinfo : EIATTR_PARAM_CBANK
	.align		4
        /*0060*/ 	.byte	0x04, 0x0a
        /*0062*/ 	.short	(.L_21 - .L_20)
	.align		4
.L_20:
        /*0064*/ 	.word	index@(.nv.constant0.triton_poi_fused_avg_pool2d_56)
        /*0068*/ 	.short	0x0210
        /*006a*/ 	.short	0x0014


	//----- nvinfo : EIATTR_SW_WAR
	.align		4
.L_21:
        /*006c*/ 	.byte	0x04, 0x36
        /*006e*/ 	.short	(.L_23 - .L_22)
.L_22:
        /*0070*/ 	.word	0x00000008
.L_23:


//--------------------- .nv.callgraph             --------------------------
	.section	.nv.callgraph,"",@"SHT_CUDA_CALLGRAPH"
	.align	4
	.sectionentsize	8
	.align		4
        /*0000*/ 	.word	0x00000000
	.align		4
        /*0004*/ 	.word	0xffffffff
	.align		4
        /*0008*/ 	.word	0x00000000
	.align		4
        /*000c*/ 	.word	0xfffffffe
	.align		4
        /*0010*/ 	.word	0x00000000
	.align		4
        /*0014*/ 	.word	0xfffffffd
	.align		4
        /*0018*/ 	.word	0x00000000
	.align		4
        /*001c*/ 	.word	0xfffffffc


//--------------------- .text.triton_poi_fused_avg_pool2d_56 --------------------------
	.section	.text.triton_poi_fused_avg_pool2d_56,"ax",@progbits
	.align	128
        .global         triton_poi_fused_avg_pool2d_56
        .type           triton_poi_fused_avg_pool2d_56,@function
        .size           triton_poi_fused_avg_pool2d_56,(.L_x_1 - triton_poi_fused_avg_pool2d_56)
        .other          triton_poi_fused_avg_pool2d_56,@"STO_CUDA_ENTRY STV_DEFAULT"
triton_poi_fused_avg_pool2d_56:
.text.triton_poi_fused_avg_pool2d_56:
[----:B------:R-:W0:Y:S01]  /*0000*/  LDC R1, c[0x0][0x28] ;  /* 0x00000a00ff017b82 */ /* 0x000e220000000800 */
[----:B------:R-:W1:Y:S01]  /*0010*/  S2R R0, SR_TID.X ;  /* 0x0000000000007919 */ /* 0x000e620000002100 */
[----:B------:R-:W-:Y:S01]  /*0020*/  IMAD.MOV.U32 R12, RZ, RZ, RZ ;  /* 0x000000ffff0c7224 */ /* 0x000fe200078e00ff */
[----:B------:R-:W-:Y:S01]  /*0030*/  CS2R R14, SRZ ;  /* 0x00000000000e7805 */ /* 0x000fe2000001ff00 */
[----:B------:R-:W-:Y:S01]  /*0040*/  ULDC.64 UR4, c[0x0][0x208] ;  /* 0x0000820000047ab9 */ /* 0x000fe20000000a00 */
[----:B------:R-:W2:Y:S01]  /*0050*/  S2R R3, SR_CTAID.X ;  /* 0x0000000000037919 */ /* 0x000ea20000002500 */
[----:B-1----:R-:W-:Y:S02]  /*0060*/  LOP3.LUT R0, R0, 0x7f, RZ, 0xc0, !PT ;  /* 0x0000007f00007812 */ /* 0x002fe400078ec0ff */
[----:B--2---:R-:W-:-:S03]  /*0070*/  SHF.R.U32.HI R2, RZ, 0x18, R3 ;  /* 0x00000018ff027819 */ /* 0x004fc60000011603 */
[----:B------:R-:W-:Y:S01]  /*0080*/  IMAD R0, R3, 0x80, R0 ;  /* 0x0000008003007824 */ /* 0x000fe200078e0200 */
[----:B------:R-:W-:-:S03]  /*0090*/  SGXT.U32 R3, R2, 0x1 ;  /* 0x000000010203781a */ /* 0x000fc60000000000 */
[C---:B------:R-:W-:Y:S01]  /*00a0*/  IMAD.HI R13, R0.reuse, 0x4ec4ec4f, RZ ;  /* 0x4ec4ec4f000d7827 */ /* 0x040fe200078e02ff */
[----:B------:R-:W-:-:S03]  /*00b0*/  ISETP.GE.AND P3, PT, R0, 0xd00, PT ;  /* 0x00000d000000780c */ /* 0x000fc60003f66270 */
[----:B------:R-:W-:Y:S01]  /*00c0*/  IMAD.IADD R3, R0, 0x1, R3 ;  /* 0x0000000100037824 */ /* 0x000fe200078e0203 */
[----:B------:R-:W-:-:S04]  /*00d0*/  SHF.R.U32.HI R2, RZ, 0x1f, R13 ;  /* 0x0000001fff027819 */ /* 0x000fc8000001160d */
[----:B------:R-:W-:Y:S02]  /*00e0*/  SHF.R.S32.HI R4, RZ, 0x1, R3 ;  /* 0x00000001ff047819 */ /* 0x000fe40000011403 */
[C---:B------:R-:W-:Y:S02]  /*00f0*/  LOP3.LUT R7, R3.reuse, 0xfffffffe, RZ, 0xc0, !PT ;  /* 0xfffffffe03077812 */ /* 0x040fe400078ec0ff */
[----:B------:R-:W-:Y:S01]  /*0100*/  LEA.HI R8, R3, R4, RZ, 0x1 ;  /* 0x0000000403087211 */ /* 0x000fe200078f08ff */
[----:B------:R-:W-:Y:S01]  /*0110*/  IMAD.HI R5, R4, 0x4ec4ec4f, RZ ;  /* 0x4ec4ec4f04057827 */ /* 0x000fe200078e02ff */
[----:B------:R-:W-:Y:S02]  /*0120*/  LEA.HI.SX32 R13, R13, R2, 0x18 ;  /* 0x000000020d0d7211 */ /* 0x000fe400078fc2ff */
[----:B------:R-:W-:Y:S01]  /*0130*/  LOP3.LUT R17, R8, 0xfffffffe, RZ, 0xc0, !PT ;  /* 0xfffffffe08117812 */ /* 0x000fe200078ec0ff */
[----:B------:R-:W1:Y:S01]  /*0140*/  LDC.64 R2, c[0x0][0x210] ;  /* 0x00008400ff027b82 */ /* 0x000e620000000a00 */
[----:B------:R-:W-:-:S02]  /*0150*/  SHF.R.U32.HI R6, RZ, 0x1f, R5 ;  /* 0x0000001fff067819 */ /* 0x000fc40000011605 */
[----:B------:R-:W-:Y:S01]  /*0160*/  IADD3 R16, R0, -R7, RZ ;  /* 0x8000000700107210 */ /* 0x000fe20007ffe0ff */
[----:B------:R-:W-:Y:S01]  /*0170*/  IMAD.IADD R17, R4, 0x1, -R17 ;  /* 0x0000000104117824 */ /* 0x000fe200078e0a11 */
[----:B------:R-:W-:Y:S02]  /*0180*/  LEA.HI.SX32 R5, R5, R6, 0x19 ;  /* 0x0000000605057211 */ /* 0x000fe400078fcaff */
[C---:B------:R-:W-:Y:S01]  /*0190*/  ISETP.GT.AND P1, PT, R16.reuse, RZ, PT ;  /* 0x000000ff1000720c */ /* 0x040fe20003f24270 */
[C---:B------:R-:W-:Y:S01]  /*01a0*/  IMAD.SHL.U32 R18, R16.reuse, 0x2, RZ ;  /* 0x0000000210127824 */ /* 0x040fe200078e00ff */
[----:B------:R-:W-:Y:S01]  /*01b0*/  ISETP.GT.AND P2, PT, R17, RZ, PT ;  /* 0x000000ff1100720c */ /* 0x000fe20003f44270 */
[----:B------:R-:W-:Y:S01]  /*01c0*/  IMAD R5, R5, -0x1a0, R4 ;  /* 0xfffffe6005057824 */ /* 0x000fe200078e0204 */
[----:B------:R-:W-:Y:S01]  /*01d0*/  LOP3.LUT R4, R17, R16, RZ, 0xfc, !PT ;  /* 0x0000001011047212 */ /* 0x000fe200078efcff */
[----:B------:R-:W-:Y:S01]  /*01e0*/  IMAD R8, R13, 0x3400, R18 ;  /* 0x000034000d087824 */ /* 0x000fe200078e0212 */
[----:B------:R-:W-:-:S02]  /*01f0*/  ISETP.GT.AND P0, PT, R16, RZ, P2 ;  /* 0x000000ff1000720c */ /* 0x000fc40001704270 */
[----:B------:R-:W-:Y:S02]  /*0200*/  ISETP.GT.AND P2, PT, R16, -0x1, P2 ;  /* 0xffffffff1000780c */ /* 0x000fe40001744270 */
[----:B------:R-:W-:Y:S02]  /*0210*/  LEA R8, R5, R8, 0x3 ;  /* 0x0000000805087211 */ /* 0x000fe400078e18ff */
[C---:B------:R-:W-:Y:S02]  /*0220*/  ISETP.LT.AND P0, PT, R0.reuse, 0xd00, P0 ;  /* 0x00000d000000780c */ /* 0x040fe40000701270 */
[----:B------:R-:W-:Y:S01]  /*0230*/  ISETP.LT.AND P2, PT, R0, 0xd00, P2 ;  /* 0x00000d000000780c */ /* 0x000fe20001741270 */
[C---:B------:R-:W-:Y:S01]  /*0240*/  VIADD R11, R8.reuse, 0x26fb ;  /* 0x000026fb080b7836 */ /* 0x040fe20000000000 */
[----:B------:R-:W-:Y:S01]  /*0250*/  IADD3 R5, R8, 0x26fc, RZ ;  /* 0x000026fc08057810 */ /* 0x000fe20007ffe0ff */
[----:B------:R-:W-:Y:S01]  /*0260*/  VIADD R7, R8, 0x26fd ;  /* 0x000026fd08077836 */ /* 0x000fe20000000000 */
[----:B------:R-:W-:Y:S01]  /*0270*/  ISETP.GT.AND P1, PT, R17, -0x1, P1 ;  /* 0xffffffff1100780c */ /* 0x000fe20000f24270 */
[----:B-1----:R-:W-:Y:S01]  /*0280*/  IMAD.WIDE R10, R11, 0x4, R2 ;  /* 0x000000040b0a7825 */ /* 0x002fe200078e0202 */
[----:B------:R-:W-:-:S02]  /*0290*/  ISETP.GT.AND P4, PT, R4, -0x1, !P3 ;  /* 0xffffffff0400780c */ /* 0x000fc40005f84270 */
[----:B------:R-:W-:Y:S01]  /*02a0*/  ISETP.LT.AND P1, PT, R0, 0xd00, P1 ;  /* 0x00000d000000780c */ /* 0x000fe20000f21270 */
[--C-:B------:R-:W-:Y:S01]  /*02b0*/  IMAD.WIDE R4, R5, 0x4, R2.reuse ;  /* 0x0000000405047825 */ /* 0x100fe200078e0202 */
[----:B------:R-:W-:Y:S01]  /*02c0*/  HFMA2.MMA R19, -RZ, RZ, 0, 0 ;  /* 0x00000000ff137435 */ /* 0x000fe200000001ff */
[----:B------:R-:W2:Y:S02]  /*02d0*/  @P0 LDG.E.EL R12, desc[UR4][R10.64] ;  /* 0x000000040a0c0981 */ /* 0x000ea4000c2e1900 */
[C---:B------:R-:W-:Y:S02]  /*02e0*/  VIADD R25, R8.reuse, 0x26ff ;  /* 0x000026ff08197836 */ /* 0x040fe40000000000 */
[--C-:B------:R-:W-:Y:S01]  /*02f0*/  IMAD.WIDE R6, R7, 0x4, R2.reuse ;  /* 0x0000000407067825 */ /* 0x100fe200078e0202 */
[----:B------:R1:W3:Y:S01]  /*0300*/  @P2 LDG.E.EL R15, desc[UR4][R4.64] ;  /* 0x00000004040f2981 */ /* 0x0002e2000c2e1900 */
[----:B------:R-:W-:Y:S02]  /*0310*/  IADD3 R21, R8, 0x2701, RZ ;  /* 0x0000270108157810 */ /* 0x000fe40007ffe0ff */
[--C-:B------:R-:W-:Y:S01]  /*0320*/  IMAD.WIDE R24, R25, 0x4, R2.reuse ;  /* 0x0000000419187825 */ /* 0x100fe200078e0202 */
[----:B------:R4:W5:Y:S03]  /*0330*/  @P2 LDG.E.EL R14, desc[UR4][R6.64] ;  /* 0x00000004060e2981 */ /* 0x000966000c2e1900 */
[----:B------:R-:W-:Y:S01]  /*0340*/  VIADD R9, R8, 0x2700 ;  /* 0x0000270008097836 */ /* 0x000fe20000000000 */
[----:B------:R-:W-:Y:S01]  /*0350*/  CS2R R22, SRZ ;  /* 0x0000000000167805 */ /* 0x000fe2000001ff00 */
[----:B------:R4:W5:Y:S01]  /*0360*/  @P1 LDG.E.EL R19, desc[UR4][R24.64] ;  /* 0x0000000418131981 */ /* 0x000962000c2e1900 */
[----:B-1----:R-:W-:Y:S01]  /*0370*/  IMAD.WIDE R4, R21, 0x4, R2 ;  /* 0x0000000415047825 */ /* 0x002fe200078e0202 */
[----:B------:R-:W-:-:S03]  /*0380*/  CS2R R20, SRZ ;  /* 0x0000000000147805 */ /* 0x000fc6000001ff00 */
[----:B------:R-:W-:Y:S01]  /*0390*/  IMAD.WIDE R10, R9, 0x4, R2 ;  /* 0x00000004090a7825 */ /* 0x000fe200078e0202 */
[----:B------:R-:W-:Y:S02]  /*03a0*/  IADD3 R27, R8, 0x2704, RZ ;  /* 0x00002704081b7810 */ /* 0x000fe40007ffe0ff */
[----:B------:R-:W5:Y:S01]  /*03b0*/  @P4 LDG.E.EL R20, desc[UR4][R4.64] ;  /* 0x0000000404144981 */ /* 0x000f62000c2e1900 */
[----:B------:R-:W-:-:S03]  /*03c0*/  VIADD R9, R8, 0x2703 ;  /* 0x0000270308097836 */ /* 0x000fc60000000000 */
[----:B------:R1:W5:Y:S01]  /*03d0*/  @P4 LDG.E.EL R22, desc[UR4][R10.64] ;  /* 0x000000040a164981 */ /* 0x000362000c2e1900 */
[----:B----4-:R-:W-:-:S04]  /*03e0*/  IMAD.WIDE R6, R9, 0x4, R2 ;  /* 0x0000000409067825 */ /* 0x010fc800078e0202 */
[----:B0-----:R-:W-:Y:S01]  /*03f0*/  VIADD R25, R8, 0x2705 ;  /* 0x0000270508197836 */ /* 0x001fe20000000000 */
[----:B------:R-:W4:Y:S01]  /*0400*/  @P1 LDG.E.EL R21, desc[UR4][R6.64] ;  /* 0x0000000406151981 */ /* 0x000f22000c2e1900 */
[----:B------:R-:W-:Y:S01]  /*0410*/  IMAD.WIDE R8, R27, 0x4, R2 ;  /* 0x000000041b087825 */ /* 0x000fe200078e0202 */
[----:B------:R-:W-:-:S03]  /*0420*/  MOV R24, RZ ;  /* 0x000000ff00187202 */ /* 0x000fc60000000f00 */
[----:B------:R-:W-:Y:S01]  /*0430*/  IMAD.WIDE R2, R25, 0x4, R2 ;  /* 0x0000000419027825 */ /* 0x000fe200078e0202 */
[----:B------:R-:W4:Y:S04]  /*0440*/  @P4 LDG.E.EL R23, desc[UR4][R8.64] ;  /* 0x0000000408174981 */ /* 0x000f28000c2e1900 */
[----:B------:R0:W4:Y:S01]  /*0450*/  @P4 LDG.E.EL R24, desc[UR4][R2.64] ;  /* 0x0000000402184981 */ /* 0x000122000c2e1900 */
[----:B-1----:R-:W-:Y:S01]  /*0460*/  IMAD.SHL.U32 R11, R17, 0x2, RZ ;  /* 0x00000002110b7824 */ /* 0x002fe200078e00ff */
[----:B------:R-:W-:-:S04]  /*0470*/  SHF.L.U32 R16, R16, 0x2, RZ ;  /* 0x0000000210107819 */ /* 0x000fc800000006ff */
[C---:B------:R-:W-:Y:S01]  /*0480*/  IADD3 R4, -R18.reuse, 0x1, -R11 ;  /* 0x0000000112047810 */ /* 0x040fe20007ffe90b */
[----:B------:R-:W-:Y:S01]  /*0490*/  VIADD R18, R18, 0x2 ;  /* 0x0000000212127836 */ /* 0x000fe20000000000 */
[----:B0-----:R-:W0:Y:S03]  /*04a0*/  LDC.64 R2, c[0x0][0x218] ;  /* 0x00008600ff027b82 */ /* 0x001e260000000a00 */
[----:B------:R-:W-:Y:S01]  /*04b0*/  IMAD R17, R17, R16, R4 ;  /* 0x0000001011117224 */ /* 0x000fe200078e0204 */
[----:B------:R-:W-:-:S03]  /*04c0*/  IADD3 R4, -R11, RZ, RZ ;  /* 0x000000ff0b047210 */ /* 0x000fc60007ffe1ff */
[----:B------:R-:W-:Y:S01]  /*04d0*/  IMAD.IADD R17, R18, 0x1, R17 ;  /* 0x0000000112117824 */ /* 0x000fe200078e0211 */
[----:B------:R-:W-:-:S03]  /*04e0*/  IADD3 R11, R11, 0x2, RZ ;  /* 0x000000020b0b7810 */ /* 0x000fc60007ffe0ff */
[----:B------:R-:W-:-:S04]  /*04f0*/  IMAD R18, R18, R4, R17 ;  /* 0x0000000412127224 */ /* 0x000fc800078e0211 */
[----:B------:R-:W-:-:S05]  /*0500*/  IMAD.IADD R18, R11, 0x1, R18 ;  /* 0x000000010b127824 */ /* 0x000fca00078e0212 */
[----:B------:R-:W-:-:S04]  /*0510*/  LEA R18, R11, R18, 0x1 ;  /* 0x000000120b127211 */ /* 0x000fc800078e08ff */
[----:B------:R-:W-:Y:S01]  /*0520*/  I2FP.F32.S32 R18, R18 ;  /* 0x0000001200127245 */ /* 0x000fe20000201400 */
[----:B------:R-:W-:-:S04]  /*0530*/  IMAD R0, R13, -0x340, R0 ;  /* 0xfffffcc00d007824 */ /* 0x000fc800078e0200 */
[----:B------:R-:W-:-:S04]  /*0540*/  IMAD R13, R13, 0xd00, R0 ;  /* 0x00000d000d0d7824 */ /* 0x000fc800078e0200 */
[----:B0-----:R-:W-:Y:S01]  /*0550*/  IMAD.WIDE R2, R13, 0x4, R2 ;  /* 0x000000040d027825 */ /* 0x001fe200078e0202 */
[----:B--2---:R-:W-:Y:S02]  /*0560*/  SEL R12, R12, RZ, P0 ;  /* 0x000000ff0c0c7207 */ /* 0x004fe40000000000 */
[----:B---3--:R-:W-:Y:S02]  /*0570*/  SEL R15, R15, RZ, P2 ;  /* 0x000000ff0f0f7207 */ /* 0x008fe40001000000 */
[----:B-----5:R-:W-:-:S03]  /*0580*/  SEL R14, R14, RZ, P2 ;  /* 0x000000ff0e0e7207 */ /* 0x020fc60001000000 */
[----:B------:R-:W-:Y:S01]  /*0590*/  FADD R15, R12, R15 ;  /* 0x0000000f0c0f7221 */ /* 0x000fe20000000000 */
[C---:B------:R-:W-:Y:S02]  /*05a0*/  FSETP.GT.AND P0, PT, |R18|.reuse, 8.50705917302346158658e+37, PT ;  /* 0x7e8000001200780b */ /* 0x040fe40003f04200 */
[----:B------:R-:W-:Y:S01]  /*05b0*/  SEL R19, R19, RZ, P1 ;  /* 0x000000ff13137207 */ /* 0x000fe20000800000 */
[----:B------:R-:W-:Y:S01]  /*05c0*/  FADD R14, R15, R14 ;  /* 0x0000000e0f0e7221 */ /* 0x000fe20000000000 */
[----:B------:R-:W-:-:S03]  /*05d0*/  FSETP.GEU.AND P2, PT, |R18|, 1.175494350822287508e-38, PT ;  /* 0x008000001200780b */ /* 0x000fc60003f4e200 */
[----:B------:R-:W-:Y:S01]  /*05e0*/  FADD R19, R14, R19 ;  /* 0x000000130e137221 */ /* 0x000fe20000000000 */
[----:B------:R-:W-:Y:S02]  /*05f0*/  SEL R20, R20, RZ, P4 ;  /* 0x000000ff14147207 */ /* 0x000fe40002000000 */
[----:B------:R-:W-:-:S05]  /*0600*/  SEL R22, R22, RZ, P4 ;  /* 0x000000ff16167207 */ /* 0x000fca0002000000 */
[----:B------:R-:W-:Y:S01]  /*0610*/  FADD R19, R19, R22 ;  /* 0x0000001613137221 */ /* 0x000fe20000000000 */
[----:B----4-:R-:W-:Y:S01]  /*0620*/  SEL R21, R21, RZ, P1 ;  /* 0x000000ff15157207 */ /* 0x010fe20000800000 */
[----:B------:R-:W-:Y:S02]  /*0630*/  @P0 FMUL R18, R18, 0.25 ;  /* 0x3e80000012120820 */ /* 0x000fe40000400000 */
[----:B------:R-:W-:Y:S01]  /*0640*/  FADD R20, R19, R20 ;  /* 0x0000001413147221 */ /* 0x000fe20000000000 */
[----:B------:R-:W-:-:S03]  /*0650*/  SEL R23, R23, RZ, P4 ;  /* 0x000000ff17177207 */ /* 0x000fc60002000000 */
[----:B------:R-:W-:Y:S01]  /*0660*/  FADD R20, R20, R21 ;  /* 0x0000001514147221 */ /* 0x000fe20000000000 */
[----:B------:R-:W-:Y:S01]  /*0670*/  @!P2 FMUL R18, R18, 16777216 ;  /* 0x4b8000001212a820 */ /* 0x000fe20000400000 */
[----:B------:R-:W-:Y:S02]  /*0680*/  SEL R24, R24, RZ, P4 ;  /* 0x000000ff18187207 */ /* 0x000fe40002000000 */
[----:B------:R-:W-:Y:S01]  /*0690*/  FADD R23, R20, R23 ;  /* 0x0000001714177221 */ /* 0x000fe20000000000 */
[----:B------:R-:W0:Y:S03]  /*06a0*/  MUFU.RCP R5, R18 ;  /* 0x0000001200057308 */ /* 0x000e260000001000 */
[----:B------:R-:W-:-:S04]  /*06b0*/  FADD R24, R23, R24 ;  /* 0x0000001817187221 */ /* 0x000fc80000000000 */
[----:B------:R-:W-:-:S04]  /*06c0*/  @P0 FMUL R24, R24, 0.25 ;  /* 0x3e80000018180820 */ /* 0x000fc80000400000 */
[----:B------:R-:W-:-:S04]  /*06d0*/  @!P2 FMUL R24, R24, 16777216 ;  /* 0x4b8000001818a820 */ /* 0x000fc80000400000 */
[----:B0-----:R-:W-:Y:S01]  /*06e0*/  FMUL R5, R5, R24 ;  /* 0x0000001805057220 */ /* 0x001fe20000400000 */
[----:B------:R-:W-:Y:S06]  /*06f0*/  @P3 EXIT ;  /* 0x000000000000394d */ /* 0x000fec0003800000 */
[----:B------:R-:W-:Y:S01]  /*0700*/  STG.E desc[UR4][R2.64], R5 ;  /* 0x0000000502007986 */ /* 0x000fe2000c101904 */
[----:B------:R-:W-:Y:S05]  /*0710*/  EXIT ;  /* 0x000000000000794d */ /* 0x000fea0003800000 */
.L_x_0:
[----:B------:R-:W-:-:S00]  /*0720*/  BRA `(.L_x_0) ;  /* 0xfffffffc00fc7947 */ /* 0x000fc0000383ffff */
[----:B------:R-:W-:-:S00]  /*0730*/  NOP ;  /* 0x0000000000007918 */ /* 0x000fc00000000000 */
        /* <DEDUP_REMOVED lines=12> */
.L_x_1:


//--------------------- .nv.constant0.triton_poi_fused_avg_pool2d_56 --------------------------
	.section	.nv.constant0.triton_poi_fused_avg_pool2d_56,"a",@progbits
	.sectionflags	@""
	.align	4
.nv.constant0.triton_poi_fused_avg_pool2d_56:
	.zero		548
